//
// Generated by NVIDIA NVVM Compiler
//
// Compiler Build ID: CL-36424714
// Cuda compilation tools, release 13.0, V13.0.88
// Based on NVVM 20.0.0
//

.version 9.0
.target sm_100
.address_size 64

	// .globl	_Z3wbpv

.visible .entry _Z3wbpv()
{


	ret;

}
	// .globl	_Z3wfpv
.visible .entry _Z3wfpv()
{


	ret;

}
	// .globl	_Z3wijv
.visible .entry _Z3wijv()
{


	ret;

}
	// .globl	_Z5wsartv
.visible .entry _Z5wsartv()
{


	ret;

}


// ===== COMPILED SASS (sm_100) =====

	.target	sm_100

	.elftype	@"ET_EXEC"


//--------------------- .note.nv.tkinfo           --------------------------
	.section	.note.nv.tkinfo,"",@"SHT_NOTE"
	.sectionflags	@"SHF_NOTE_NV_TKINFO"
	.tkinfo
        /*0018*/ 	.word	0x00000002
        /*0030*/ 	.string	""
        /*0030*/ 	.string	"ptxas"
        /*0030*/ 	.string	"Cuda compilation tools, release 13.0, V13.0.88"
        /*0030*/ 	.string	"Build cuda_13.0.r13.0/compiler.36424714_0"
        /*0030*/ 	.string	"-arch sm_100 -m 64 "



//--------------------- .note.nv.cuinfo           --------------------------
	.section	.note.nv.cuinfo,"",@"SHT_NOTE"
	.sectionflags	@"SHF_NOTE_NV_CUINFO"
        /*0018*/ 	.short	0x0002
        /*001a*/ 	.short	0x0064
        /*001c*/ 	.short	0x0082
	.zero		2


//--------------------- .nv.info                  --------------------------
	.section	.nv.info,"",@"SHT_CUDA_INFO"
	.align	4


	//----- nvinfo : EIATTR_REGCOUNT
	.align		4
        /*0000*/ 	.byte	0x04, 0x2f
        /*0002*/ 	.short	(.L_1 - .L_0)
	.align		4
.L_0:
        /*0004*/ 	.word	index@(_Z3wbpv)
        /*0008*/ 	.word	0x00000004


	//----- nvinfo : EIATTR_FRAME_SIZE
	.align		4
.L_1:
        /*000c*/ 	.byte	0x04, 0x11
        /*000e*/ 	.short	(.L_3 - .L_2)
	.align		4
.L_2:
        /*0010*/ 	.word	index@(_Z3wbpv)
        /*0014*/ 	.word	0x00000000


	//----- nvinfo : EIATTR_REGCOUNT
	.align		4
.L_3:
        /*0018*/ 	.byte	0x04, 0x2f
        /*001a*/ 	.short	(.L_5 - .L_4)
	.align		4
.L_4:
        /*001c*/ 	.word	index@(_Z3wfpv)
        /*0020*/ 	.word	0x00000004


	//----- nvinfo : EIATTR_FRAME_SIZE
	.align		4
.L_5:
        /*0024*/ 	.byte	0x04, 0x11
        /*0026*/ 	.short	(.L_7 - .L_6)
	.align		4
.L_6:
        /*0028*/ 	.word	index@(_Z3wfpv)
        /*002c*/ 	.word	0x00000000


	//----- nvinfo : EIATTR_REGCOUNT
	.align		4
.L_7:
        /*0030*/ 	.byte	0x04, 0x2f
        /*0032*/ 	.short	(.L_9 - .L_8)
	.align		4
.L_8:
        /*0034*/ 	.word	index@(_Z3wijv)
        /*0038*/ 	.word	0x00000004


	//----- nvinfo : EIATTR_FRAME_SIZE
	.align		4
.L_9:
        /*003c*/ 	.byte	0x04, 0x11
        /*003e*/ 	.short	(.L_11 - .L_10)
	.align		4
.L_10:
        /*0040*/ 	.word	index@(_Z3wijv)
        /*0044*/ 	.word	0x00000000


	//----- nvinfo : EIATTR_REGCOUNT
	.align		4
.L_11:
        /*0048*/ 	.byte	0x04, 0x2f
        /*004a*/ 	.short	(.L_13 - .L_12)
	.align		4
.L_12:
        /*004c*/ 	.word	index@(_Z5wsartv)
        /*0050*/ 	.word	0x00000004


	//----- nvinfo : EIATTR_FRAME_SIZE
	.align		4
.L_13:
        /*0054*/ 	.byte	0x04, 0x11
        /*0056*/ 	.short	(.L_15 - .L_14)
	.align		4
.L_14:
        /*0058*/ 	.word	index@(_Z5wsartv)
        /*005c*/ 	.word	0x00000000


	//----- nvinfo : EIATTR_MIN_STACK_SIZE
	.align		4
.L_15:
        /*0060*/ 	.byte	0x04, 0x12
        /*0062*/ 	.short	(.L_17 - .L_16)
	.align		4
.L_16:
        /*0064*/ 	.word	index@(_Z5wsartv)
        /*0068*/ 	.word	0x00000000


	//----- nvinfo : EIATTR_MIN_STACK_SIZE
	.align		4
.L_17:
        /*006c*/ 	.byte	0x04, 0x12
        /*006e*/ 	.short	(.L_19 - .L_18)
	.align		4
.L_18:
        /*0070*/ 	.word	index@(_Z3wijv)
        /*0074*/ 	.word	0x00000000


	//----- nvinfo : EIATTR_MIN_STACK_SIZE
	.align		4
.L_19:
        /*0078*/ 	.byte	0x04, 0x12
        /*007a*/ 	.short	(.L_21 - .L_20)
	.align		4
.L_20:
        /*007c*/ 	.word	index@(_Z3wfpv)
        /*0080*/ 	.word	0x00000000


	//----- nvinfo : EIATTR_MIN_STACK_SIZE
	.align		4
.L_21:
        /*0084*/ 	.byte	0x04, 0x12
        /*0086*/ 	.short	(.L_23 - .L_22)
	.align		4
.L_22:
        /*0088*/ 	.word	index@(_Z3wbpv)
        /*008c*/ 	.word	0x00000000
.L_23:


//--------------------- .nv.compat                --------------------------
	.section	.nv.compat,"",@"SHT_CUDA_COMPAT_INFO"
	.align	4
        /*0000*/ 	.byte	0x02, 0x09, 0x00, 0x00, 0x02, 0x02, 0x01, 0x00, 0x02, 0x05, 0x05, 0x00, 0x03, 0x07, 0x01, 0x01
        /*0010*/ 	.byte	0x02, 0x03, 0x00, 0x00, 0x02, 0x06, 0x01, 0x00, 0x04, 0x0b, 0x08, 0x00, 0x09, 0x00, 0x00, 0x00
        /*0020*/ 	.byte	0x00, 0x00, 0x00, 0x00


//--------------------- .nv.info._Z5wsartv        --------------------------
	.section	.nv.info._Z5wsartv,"",@"SHT_CUDA_INFO"
	.sectionflags	@""
	.align	4


	//----- nvinfo : EIATTR_CUDA_API_VERSION
	.align		4
        /*0000*/ 	.byte	0x04, 0x37
        /*0002*/ 	.short	(.L_25 - .L_24)
.L_24:
        /*0004*/ 	.word	0x00000082


	//----- nvinfo : EIATTR_SPARSE_MMA_MASK
	.align		4
.L_25:
        /*0008*/ 	.byte	0x03, 0x50
        /*000a*/ 	.short	0x0000


	//----- nvinfo : EIATTR_MAXREG_COUNT
	.align		4
        /*000c*/ 	.byte	0x03, 0x1b
        /*000e*/ 	.short	0x00ff


	//----- nvinfo : EIATTR_MERCURY_ISA_VERSION
	.align		4
        /*0010*/ 	.byte	0x03, 0x5f
        /*0012*/ 	.short	0x0101


	//----- nvinfo : EIATTR_VRC_CTA_INIT_COUNT
	.align		4
        /*0014*/ 	.byte	0x02, 0x4a
	.zero		1
	.zero		1


	//----- nvinfo : EIATTR_EXIT_INSTR_OFFSETS
	.align		4
        /*0018*/ 	.byte	0x04, 0x1c
        /*001a*/ 	.short	(.L_27 - .L_26)


	//   ....[0]....
.L_26:
        /*001c*/ 	.word	0x00000010


	//----- nvinfo : EIATTR_SW_WAR
	.align		4
.L_27:
        /*0020*/ 	.byte	0x04, 0x36
        /*0022*/ 	.short	(.L_29 - .L_28)
.L_28:
        /*0024*/ 	.word	0x00000008
.L_29:


//--------------------- .nv.info._Z3wijv          --------------------------
	.section	.nv.info._Z3wijv,"",@"SHT_CUDA_INFO"
	.sectionflags	@""
	.align	4


	//----- nvinfo : EIATTR_CUDA_API_VERSION
	.align		4
        /*0000*/ 	.byte	0x04, 0x37
        /*0002*/ 	.short	(.L_31 - .L_30)
.L_30:
        /*0004*/ 	.word	0x00000082


	//----- nvinfo : EIATTR_SPARSE_MMA_MASK
	.align		4
.L_31:
        /*0008*/ 	.byte	0x03, 0x50
        /*000a*/ 	.short	0x0000


	//----- nvinfo : EIATTR_MAXREG_COUNT
	.align		4
        /*000c*/ 	.byte	0x03, 0x1b
        /*000e*/ 	.short	0x00ff


	//----- nvinfo : EIATTR_MERCURY_ISA_VERSION
	.align		4
        /*0010*/ 	.byte	0x03, 0x5f
        /*0012*/ 	.short	0x0101


	//----- nvinfo : EIATTR_VRC_CTA_INIT_COUNT
	.align		4
        /*0014*/ 	.byte	0x02, 0x4a
	.zero		1
	.zero		1


	//----- nvinfo : EIATTR_EXIT_INSTR_OFFSETS
	.align		4
        /*0018*/ 	.byte	0x04, 0x1c
        /*001a*/ 	.short	(.L_33 - .L_32)


	//   ....[0]....
.L_32:
        /*001c*/ 	.word	0x00000010


	//----- nvinfo : EIATTR_SW_WAR
	.align		4
.L_33:
        /*0020*/ 	.byte	0x04, 0x36
        /*0022*/ 	.short	(.L_35 - .L_34)
.L_34:
        /*0024*/ 	.word	0x00000008
.L_35:


//--------------------- .nv.info._Z3wfpv          --------------------------
	.section	.nv.info._Z3wfpv,"",@"SHT_CUDA_INFO"
	.sectionflags	@""
	.align	4


	//----- nvinfo : EIATTR_CUDA_API_VERSION
	.align		4
        /*0000*/ 	.byte	0x04, 0x37
        /*0002*/ 	.short	(.L_37 - .L_36)
.L_36:
        /*0004*/ 	.word	0x00000082


	//----- nvinfo : EIATTR_SPARSE_MMA_MASK
	.align		4
.L_37:
        /*0008*/ 	.byte	0x03, 0x50
        /*000a*/ 	.short	0x0000


	//----- nvinfo : EIATTR_MAXREG_COUNT
	.align		4
        /*000c*/ 	.byte	0x03, 0x1b
        /*000e*/ 	.short	0x00ff


	//----- nvinfo : EIATTR_MERCURY_ISA_VERSION
	.align		4
        /*0010*/ 	.byte	0x03, 0x5f
        /*0012*/ 	.short	0x0101


	//----- nvinfo : EIATTR_VRC_CTA_INIT_COUNT
	.align		4
        /*0014*/ 	.byte	0x02, 0x4a
	.zero		1
	.zero		1


	//----- nvinfo : EIATTR_EXIT_INSTR_OFFSETS
	.align		4
        /*0018*/ 	.byte	0x04, 0x1c
        /*001a*/ 	.short	(.L_39 - .L_38)


	//   ....[0]....
.L_38:
        /*001c*/ 	.word	0x00000010


	//----- nvinfo : EIATTR_SW_WAR
	.align		4
.L_39:
        /*0020*/ 	.byte	0x04, 0x36
        /*0022*/ 	.short	(.L_41 - .L_40)
.L_40:
        /*0024*/ 	.word	0x00000008
.L_41:


//--------------------- .nv.info._Z3wbpv          --------------------------
	.section	.nv.info._Z3wbpv,"",@"SHT_CUDA_INFO"
	.sectionflags	@""
	.align	4


	//----- nvinfo : EIATTR_CUDA_API_VERSION
	.align		4
        /*0000*/ 	.byte	0x04, 0x37
        /*0002*/ 	.short	(.L_43 - .L_42)
.L_42:
        /*0004*/ 	.word	0x00000082


	//----- nvinfo : EIATTR_SPARSE_MMA_MASK
	.align		4
.L_43:
        /*0008*/ 	.byte	0x03, 0x50
        /*000a*/ 	.short	0x0000


	//----- nvinfo : EIATTR_MAXREG_COUNT
	.align		4
        /*000c*/ 	.byte	0x03, 0x1b
        /*000e*/ 	.short	0x00ff


	//----- nvinfo : EIATTR_MERCURY_ISA_VERSION
	.align		4
        /*0010*/ 	.byte	0x03, 0x5f
        /*0012*/ 	.short	0x0101


	//----- nvinfo : EIATTR_VRC_CTA_INIT_COUNT
	.align		4
        /*0014*/ 	.byte	0x02, 0x4a
	.zero		1
	.zero		1


	//----- nvinfo : EIATTR_EXIT_INSTR_OFFSETS
	.align		4
        /*0018*/ 	.byte	0x04, 0x1c
        /*001a*/ 	.short	(.L_45 - .L_44)


	//   ....[0]....
.L_44:
        /*001c*/ 	.word	0x00000010


	//----- nvinfo : EIATTR_SW_WAR
	.align		4
.L_45:
        /*0020*/ 	.byte	0x04, 0x36
        /*0022*/ 	.short	(.L_47 - .L_46)
.L_46:
        /*0024*/ 	.word	0x00000008
.L_47:


//--------------------- .nv.callgraph             --------------------------
	.section	.nv.callgraph,"",@"SHT_CUDA_CALLGRAPH"
	.align	4
	.sectionentsize	8
	.align		4
        /*0000*/ 	.word	0x00000000
	.align		4
        /*0004*/ 	.word	0xffffffff
	.align		4
        /*0008*/ 	.word	0x00000000
	.align		4
        /*000c*/ 	.word	0xfffffffe
	.align		4
        /*0010*/ 	.word	0x00000000
	.align		4
        /*0014*/ 	.word	0xfffffffd
	.align		4
        /*0018*/ 	.word	0x00000000
	.align		4
        /*001c*/ 	.word	0xfffffffc


//--------------------- .text._Z5wsartv           --------------------------
	.section	.text._Z5wsartv,"ax",@progbits
	.align	128
        .global         _Z5wsartv
        .type           _Z5wsartv,@function
        .size           _Z5wsartv,(.L_x_4 - _Z5wsartv)
        .other          _Z5wsartv,@"STO_CUDA_ENTRY STV_DEFAULT"
_Z5wsartv:
.text._Z5wsartv:
[----:B------:R-:W-:Y:S01]  /*0000*/  LDC R1, c[0x0][0x37c] ;  /* 0x0000df00ff017b82 */ /* 0x000fe20000000800 */
[----:B------:R-:W-:Y:S05]  /*0010*/  EXIT ;  /* 0x000000000000794d */ /* 0x000fea0003800000 */
.L_x_0:
[----:B------:R-:W-:-:S00]  /*0020*/  BRA `(.L_x_0) ;  /* 0xfffffffc00fc7947 */ /* 0x000fc0000383ffff */
[----:B------:R-:W-:-:S00]  /*0030*/  NOP ;  /* 0x0000000000007918 */ /* 0x000fc00000000000 */
        /* <DEDUP_REMOVED lines=12> */
.L_x_4:


//--------------------- .text._Z3wijv             --------------------------
	.section	.text._Z3wijv,"ax",@progbits
	.align	128
        .global         _Z3wijv
        .type           _Z3wijv,@function
        .size           _Z3wijv,(.L_x_5 - _Z3wijv)
        .other          _Z3wijv,@"STO_CUDA_ENTRY STV_DEFAULT"
_Z3wijv:
.text._Z3wijv:
[----:B------:R-:W-:Y:S01]  /*0000*/  LDC R1, c[0x0][0x37c] ;  /* 0x0000df00ff017b82 */ /* 0x000fe20000000800 */
[----:B------:R-:W-:Y:S05]  /*0010*/  EXIT ;  /* 0x000000000000794d */ /* 0x000fea0003800000 */
.L_x_1:
        /* <DEDUP_REMOVED lines=14> */
.L_x_5:


//--------------------- .text._Z3wfpv             --------------------------
	.section	.text._Z3wfpv,"ax",@progbits
	.align	128
        .global         _Z3wfpv
        .type           _Z3wfpv,@function
        .size           _Z3wfpv,(.L_x_6 - _Z3wfpv)
        .other          _Z3wfpv,@"STO_CUDA_ENTRY STV_DEFAULT"
_Z3wfpv:
.text._Z3wfpv:
[----:B------:R-:W-:Y:S01]  /*0000*/  LDC R1, c[0x0][0x37c] ;  /* 0x0000df00ff017b82 */ /* 0x000fe20000000800 */
[----:B------:R-:W-:Y:S05]  /*0010*/  EXIT ;  /* 0x000000000000794d */ /* 0x000fea0003800000 */
.L_x_2:
        /* <DEDUP_REMOVED lines=14> */
.L_x_6:


//--------------------- .text._Z3wbpv             --------------------------
	.section	.text._Z3wbpv,"ax",@progbits
	.align	128
        .global         _Z3wbpv
        .type           _Z3wbpv,@function
        .size           _Z3wbpv,(.L_x_7 - _Z3wbpv)
        .other          _Z3wbpv,@"STO_CUDA_ENTRY STV_DEFAULT"
_Z3wbpv:
.text._Z3wbpv:
[----:B------:R-:W-:Y:S01]  /*0000*/  LDC R1, c[0x0][0x37c] ;  /* 0x0000df00ff017b82 */ /* 0x000fe20000000800 */
[----:B------:R-:W-:Y:S05]  /*0010*/  EXIT ;  /* 0x000000000000794d */ /* 0x000fea0003800000 */
.L_x_3:
        /* <DEDUP_REMOVED lines=14> */
.L_x_7:


//--------------------- .nv.shared.reserved.0     --------------------------
	.section	.nv.shared.reserved.0,"aw",@nobits
	.weak		__nv_reservedSMEM_offset_0_alias
	.size		__nv_reservedSMEM_offset_0_alias, 0, 64
	.other		__nv_reservedSMEM_offset_0_alias,@"STO_CUDA_RESERVED_SHARED STV_DEFAULT"
__nv_reservedSMEM_offset_0_alias:
	.zero		0
	.zero		64


//--------------------- .nv.constant0._Z5wsartv   --------------------------
	.section	.nv.constant0._Z5wsartv,"a",@progbits
	.sectionflags	@""
	.align	4
.nv.constant0._Z5wsartv:
	.zero		896


//--------------------- .nv.constant0._Z3wijv     --------------------------
	.section	.nv.constant0._Z3wijv,"a",@progbits
	.sectionflags	@""
	.align	4
.nv.constant0._Z3wijv:
	.zero		896


//--------------------- .nv.constant0._Z3wfpv     --------------------------
	.section	.nv.constant0._Z3wfpv,"a",@progbits
	.sectionflags	@""
	.align	4
.nv.constant0._Z3wfpv:
	.zero		896


//--------------------- .nv.constant0._Z3wbpv     --------------------------
	.section	.nv.constant0._Z3wbpv,"a",@progbits
	.sectionflags	@""
	.align	4
.nv.constant0._Z3wbpv:
	.zero		896


//--------------------- SYMBOLS --------------------------

	.type		.nv.reservedSmem.offset0,@object
	.size		.nv.reservedSmem.offset0,0x4
